//
// Generated by NVIDIA NVVM Compiler
//
// Compiler Build ID: CL-36424714
// Cuda compilation tools, release 13.0, V13.0.88
// Based on NVVM 20.0.0
//

.version 9.0
.target sm_100
.address_size 64


.entry _Z11_block_diagPdiiS_iPiS0_S0_(
	.param .u64 .ptr .align 1 _Z11_block_diagPdiiS_iPiS0_S0__param_0,
	.param .u32 _Z11_block_diagPdiiS_iPiS0_S0__param_1,
	.param .u32 _Z11_block_diagPdiiS_iPiS0_S0__param_2,
	.param .u64 .ptr .align 1 _Z11_block_diagPdiiS_iPiS0_S0__param_3,
	.param .u32 _Z11_block_diagPdiiS_iPiS0_S0__param_4,
	.param .u64 .ptr .align 1 _Z11_block_diagPdiiS_iPiS0_S0__param_5,
	.param .u64 .ptr .align 1 _Z11_block_diagPdiiS_iPiS0_S0__param_6,
	.param .u64 .ptr .align 1 _Z11_block_diagPdiiS_iPiS0_S0__param_7
)
{
	.reg .pred 	%p<5>;
	.reg .b32 	%r<20>;
	.reg .b64 	%rd<20>;
	.reg .b64 	%fd<2>;

	ld.param.u64 	%rd1, [_Z11_block_diagPdiiS_iPiS0_S0__param_0];
	ld.param.u32 	%r7, [_Z11_block_diagPdiiS_iPiS0_S0__param_2];
	ld.param.u64 	%rd2, [_Z11_block_diagPdiiS_iPiS0_S0__param_3];
	ld.param.u32 	%r8, [_Z11_block_diagPdiiS_iPiS0_S0__param_4];
	ld.param.u64 	%rd3, [_Z11_block_diagPdiiS_iPiS0_S0__param_5];
	ld.param.u64 	%rd4, [_Z11_block_diagPdiiS_iPiS0_S0__param_6];
	ld.param.u64 	%rd5, [_Z11_block_diagPdiiS_iPiS0_S0__param_7];
	mov.u32 	%r1, %tid.x;
	mov.u32 	%r2, %tid.y;
	mov.u32 	%r3, %ctaid.x;
	setp.ge.s32 	%p1, %r3, %r8;
	@%p1 bra 	$L__BB0_3;
	cvta.to.global.u64 	%rd6, %rd4;
	cvta.to.global.u64 	%rd7, %rd5;
	mul.wide.u32 	%rd8, %r3, 4;
	add.s64 	%rd9, %rd6, %rd8;
	ld.global.u32 	%r9, [%rd9+4];
	ld.global.u32 	%r4, [%rd9];
	sub.s32 	%r10, %r9, %r4;
	add.s64 	%rd10, %rd7, %rd8;
	ld.global.u32 	%r11, [%rd10+4];
	ld.global.u32 	%r5, [%rd10];
	sub.s32 	%r12, %r11, %r5;
	setp.ge.s32 	%p2, %r1, %r10;
	setp.ge.s32 	%p3, %r2, %r12;
	or.pred  	%p4, %p2, %p3;
	@%p4 bra 	$L__BB0_3;
	cvta.to.global.u64 	%rd11, %rd3;
	add.s64 	%rd13, %rd11, %rd8;
	ld.global.u32 	%r14, [%rd13];
	mad.lo.s32 	%r15, %r12, %r1, %r2;
	add.s32 	%r16, %r15, %r14;
	cvta.to.global.u64 	%rd14, %rd2;
	mul.wide.s32 	%rd15, %r16, 8;
	add.s64 	%rd16, %rd14, %rd15;
	ld.global.f64 	%fd1, [%rd16];
	add.s32 	%r17, %r4, %r1;
	add.s32 	%r18, %r5, %r2;
	mad.lo.s32 	%r19, %r17, %r7, %r18;
	cvta.to.global.u64 	%rd17, %rd1;
	mul.wide.s32 	%rd18, %r19, 8;
	add.s64 	%rd19, %rd17, %rd18;
	st.global.f64 	[%rd19], %fd1;
$L__BB0_3:
	ret;

}


// ===== COMPILED SASS (sm_100) =====

	.target	sm_100

	.elftype	@"ET_EXEC"


//--------------------- .note.nv.tkinfo           --------------------------
	.section	.note.nv.tkinfo,"",@"SHT_NOTE"
	.sectionflags	@"SHF_NOTE_NV_TKINFO"
	.tkinfo
        /*0018*/ 	.word	0x00000002
        /*0030*/ 	.string	""
        /*0030*/ 	.string	"ptxas"
        /*0030*/ 	.string	"Cuda compilation tools, release 13.0, V13.0.88"
        /*0030*/ 	.string	"Build cuda_13.0.r13.0/compiler.36424714_0"
        /*0030*/ 	.string	"-arch sm_100 -m 64 "



//--------------------- .note.nv.cuinfo           --------------------------
	.section	.note.nv.cuinfo,"",@"SHT_NOTE"
	.sectionflags	@"SHF_NOTE_NV_CUINFO"
        /*0018*/ 	.short	0x0002
        /*001a*/ 	.short	0x0064
        /*001c*/ 	.short	0x0082
	.zero		2


//--------------------- .nv.info                  --------------------------
	.section	.nv.info,"",@"SHT_CUDA_INFO"
	.align	4


	//----- nvinfo : EIATTR_REGCOUNT
	.align		4
        /*0000*/ 	.byte	0x04, 0x2f
        /*0002*/ 	.short	(.L_1 - .L_0)
	.align		4
.L_0:
        /*0004*/ 	.word	index@(_Z11_block_diagPdiiS_iPiS0_S0_)
        /*0008*/ 	.word	0x00000010


	//----- nvinfo : EIATTR_FRAME_SIZE
	.align		4
.L_1:
        /*000c*/ 	.byte	0x04, 0x11
        /*000e*/ 	.short	(.L_3 - .L_2)
	.align		4
.L_2:
        /*0010*/ 	.word	index@(_Z11_block_diagPdiiS_iPiS0_S0_)
        /*0014*/ 	.word	0x00000000


	//----- nvinfo : EIATTR_MIN_STACK_SIZE
	.align		4
.L_3:
        /*0018*/ 	.byte	0x04, 0x12
        /*001a*/ 	.short	(.L_5 - .L_4)
	.align		4
.L_4:
        /*001c*/ 	.word	index@(_Z11_block_diagPdiiS_iPiS0_S0_)
        /*0020*/ 	.word	0x00000000
.L_5:


//--------------------- .nv.compat                --------------------------
	.section	.nv.compat,"",@"SHT_CUDA_COMPAT_INFO"
	.align	4
        /*0000*/ 	.byte	0x02, 0x09, 0x00, 0x00, 0x02, 0x02, 0x01, 0x00, 0x02, 0x05, 0x05, 0x00, 0x03, 0x07, 0x01, 0x01
        /*0010*/ 	.byte	0x02, 0x03, 0x00, 0x00, 0x02, 0x06, 0x01, 0x00, 0x04, 0x0b, 0x08, 0x00, 0x09, 0x00, 0x00, 0x00
        /*0020*/ 	.byte	0x00, 0x00, 0x00, 0x00


//--------------------- .nv.info._Z11_block_diagPdiiS_iPiS0_S0_ --------------------------
	.section	.nv.info._Z11_block_diagPdiiS_iPiS0_S0_,"",@"SHT_CUDA_INFO"
	.sectionflags	@""
	.align	4


	//----- nvinfo : EIATTR_CUDA_API_VERSION
	.align		4
        /*0000*/ 	.byte	0x04, 0x37
        /*0002*/ 	.short	(.L_7 - .L_6)
.L_6:
        /*0004*/ 	.word	0x00000082


	//----- nvinfo : EIATTR_KPARAM_INFO
	.align		4
.L_7:
        /*0008*/ 	.byte	0x04, 0x17
        /*000a*/ 	.short	(.L_9 - .L_8)
.L_8:
        /*000c*/ 	.word	0x00000000
        /*0010*/ 	.short	0x0007
        /*0012*/ 	.short	0x0030
        /*0014*/ 	.byte	0x00, 0xf5, 0x21, 0x00


	//----- nvinfo : EIATTR_KPARAM_INFO
	.align		4
.L_9:
        /*0018*/ 	.byte	0x04, 0x17
        /*001a*/ 	.short	(.L_11 - .L_10)
.L_10:
        /*001c*/ 	.word	0x00000000
        /*0020*/ 	.short	0x0006
        /*0022*/ 	.short	0x0028
        /*0024*/ 	.byte	0x00, 0xf5, 0x21, 0x00


	//----- nvinfo : EIATTR_KPARAM_INFO
	.align		4
.L_11:
        /*0028*/ 	.byte	0x04, 0x17
        /*002a*/ 	.short	(.L_13 - .L_12)
.L_12:
        /*002c*/ 	.word	0x00000000
        /*0030*/ 	.short	0x0005
        /*0032*/ 	.short	0x0020
        /*0034*/ 	.byte	0x00, 0xf5, 0x21, 0x00


	//----- nvinfo : EIATTR_KPARAM_INFO
	.align		4
.L_13:
        /*0038*/ 	.byte	0x04, 0x17
        /*003a*/ 	.short	(.L_15 - .L_14)
.L_14:
        /*003c*/ 	.word	0x00000000
        /*0040*/ 	.short	0x0004
        /*0042*/ 	.short	0x0018
        /*0044*/ 	.byte	0x00, 0xf0, 0x11, 0x00


	//----- nvinfo : EIATTR_KPARAM_INFO
	.align		4
.L_15:
        /*0048*/ 	.byte	0x04, 0x17
        /*004a*/ 	.short	(.L_17 - .L_16)
.L_16:
        /*004c*/ 	.word	0x00000000
        /*0050*/ 	.short	0x0003
        /*0052*/ 	.short	0x0010
        /*0054*/ 	.byte	0x00, 0xf5, 0x21, 0x00


	//----- nvinfo : EIATTR_KPARAM_INFO
	.align		4
.L_17:
        /*0058*/ 	.byte	0x04, 0x17
        /*005a*/ 	.short	(.L_19 - .L_18)
.L_18:
        /*005c*/ 	.word	0x00000000
        /*0060*/ 	.short	0x0002
        /*0062*/ 	.short	0x000c
        /*0064*/ 	.byte	0x00, 0xf0, 0x11, 0x00


	//----- nvinfo : EIATTR_KPARAM_INFO
	.align		4
.L_19:
        /*0068*/ 	.byte	0x04, 0x17
        /*006a*/ 	.short	(.L_21 - .L_20)
.L_20:
        /*006c*/ 	.word	0x00000000
        /*0070*/ 	.short	0x0001
        /*0072*/ 	.short	0x0008
        /*0074*/ 	.byte	0x00, 0xf0, 0x11, 0x00


	//----- nvinfo : EIATTR_KPARAM_INFO
	.align		4
.L_21:
        /*0078*/ 	.byte	0x04, 0x17
        /*007a*/ 	.short	(.L_23 - .L_22)
.L_22:
        /*007c*/ 	.word	0x00000000
        /*0080*/ 	.short	0x0000
        /*0082*/ 	.short	0x0000
        /*0084*/ 	.byte	0x00, 0xf5, 0x21, 0x00


	//----- nvinfo : EIATTR_SPARSE_MMA_MASK
	.align		4
.L_23:
        /*0088*/ 	.byte	0x03, 0x50
        /*008a*/ 	.short	0x0000


	//----- nvinfo : EIATTR_MAXREG_COUNT
	.align		4
        /*008c*/ 	.byte	0x03, 0x1b
        /*008e*/ 	.short	0x00ff


	//----- nvinfo : EIATTR_MERCURY_ISA_VERSION
	.align		4
        /*0090*/ 	.byte	0x03, 0x5f
        /*0092*/ 	.short	0x0101


	//----- nvinfo : EIATTR_VRC_CTA_INIT_COUNT
	.align		4
        /*0094*/ 	.byte	0x02, 0x4a
	.zero		1
	.zero		1


	//----- nvinfo : EIATTR_EXIT_INSTR_OFFSETS
	.align		4
        /*0098*/ 	.byte	0x04, 0x1c
        /*009a*/ 	.short	(.L_25 - .L_24)


	//   ....[0]....
.L_24:
        /*009c*/ 	.word	0x00000040


	//   ....[1]....
        /*00a0*/ 	.word	0x00000140


	//   ....[2]....
        /*00a4*/ 	.word	0x00000240


	//----- nvinfo : EIATTR_CBANK_PARAM_SIZE
	.align		4
.L_25:
        /*00a8*/ 	.byte	0x03, 0x19
        /*00aa*/ 	.short	0x0038


	//----- nvinfo : EIATTR_PARAM_CBANK
	.align		4
        /*00ac*/ 	.byte	0x04, 0x0a
        /*00ae*/ 	.short	(.L_27 - .L_26)
	.align		4
.L_26:
        /*00b0*/ 	.word	index@(.nv.constant0._Z11_block_diagPdiiS_iPiS0_S0_)
        /*00b4*/ 	.short	0x0380
        /*00b6*/ 	.short	0x0038


	//----- nvinfo : EIATTR_SW_WAR
	.align		4
.L_27:
        /*00b8*/ 	.byte	0x04, 0x36
        /*00ba*/ 	.short	(.L_29 - .L_28)
.L_28:
        /*00bc*/ 	.word	0x00000008
.L_29:


//--------------------- .nv.callgraph             --------------------------
	.section	.nv.callgraph,"",@"SHT_CUDA_CALLGRAPH"
	.align	4
	.sectionentsize	8
	.align		4
        /*0000*/ 	.word	0x00000000
	.align		4
        /*0004*/ 	.word	0xffffffff
	.align		4
        /*0008*/ 	.word	0x00000000
	.align		4
        /*000c*/ 	.word	0xfffffffe
	.align		4
        /*0010*/ 	.word	0x00000000
	.align		4
        /*0014*/ 	.word	0xfffffffd
	.align		4
        /*0018*/ 	.word	0x00000000
	.align		4
        /*001c*/ 	.word	0xfffffffc


//--------------------- .text._Z11_block_diagPdiiS_iPiS0_S0_ --------------------------
	.section	.text._Z11_block_diagPdiiS_iPiS0_S0_,"ax",@progbits
	.align	128
.text._Z11_block_diagPdiiS_iPiS0_S0_:
        .type           _Z11_block_diagPdiiS_iPiS0_S0_,@function
        .size           _Z11_block_diagPdiiS_iPiS0_S0_,(.L_x_1 - _Z11_block_diagPdiiS_iPiS0_S0_)
        .other          _Z11_block_diagPdiiS_iPiS0_S0_,@"STO_CUDA_ENTRY STV_DEFAULT"
_Z11_block_diagPdiiS_iPiS0_S0_:
[----:B------:R-:W-:Y:S01]  /*0000*/  LDC R1, c[0x0][0x37c] ;  /* 0x0000df00ff017b82 */ /* 0x000fe20000000800 */
[----:B------:R-:W0:Y:S01]  /*0010*/  S2R R7, SR_CTAID.X ;  /* 0x0000000000077919 */ /* 0x000e220000002500 */
[----:B------:R-:W0:Y:S02]  /*0020*/  LDCU UR4, c[0x0][0x398] ;  /* 0x00007300ff0477ac */ /* 0x000e240008000800 */
[----:B0-----:R-:W-:-:S13]  /*0030*/  ISETP.GE.AND P0, PT, R7, UR4, PT ;  /* 0x0000000407007c0c */ /* 0x001fda000bf06270 */
[----:B------:R-:W-:Y:S05]  /*0040*/  @P0 EXIT ;  /* 0x000000000000094d */ /* 0x000fea0003800000 */
[----:B------:R-:W0:Y:S01]  /*0050*/  LDC.64 R4, c[0x0][0x3b0] ;  /* 0x0000ec00ff047b82 */ /* 0x000e220000000a00 */
[----:B------:R-:W1:Y:S07]  /*0060*/  LDCU.64 UR4, c[0x0][0x358] ;  /* 0x00006b00ff0477ac */ /* 0x000e6e0008000a00 */
[----:B------:R-:W2:Y:S01]  /*0070*/  LDC.64 R2, c[0x0][0x3a8] ;  /* 0x0000ea00ff027b82 */ /* 0x000ea20000000a00 */
[----:B0-----:R-:W-:-:S05]  /*0080*/  IMAD.WIDE.U32 R4, R7, 0x4, R4 ;  /* 0x0000000407047825 */ /* 0x001fca00078e0004 */
[----:B-1----:R-:W3:Y:S01]  /*0090*/  LDG.E R6, desc[UR4][R4.64+0x4] ;  /* 0x0000040404067981 */ /* 0x002ee2000c1e1900 */
[----:B--2---:R-:W-:-:S03]  /*00a0*/  IMAD.WIDE.U32 R2, R7, 0x4, R2 ;  /* 0x0000000407027825 */ /* 0x004fc600078e0002 */
[----:B------:R-:W3:Y:S04]  /*00b0*/  LDG.E R11, desc[UR4][R4.64] ;  /* 0x00000004040b7981 */ /* 0x000ee8000c1e1900 */
[----:B------:R-:W2:Y:S04]  /*00c0*/  LDG.E R0, desc[UR4][R2.64+0x4] ;  /* 0x0000040402007981 */ /* 0x000ea8000c1e1900 */
[----:B------:R-:W2:Y:S01]  /*00d0*/  LDG.E R9, desc[UR4][R2.64] ;  /* 0x0000000402097981 */ /* 0x000ea2000c1e1900 */
[----:B------:R-:W0:Y:S01]  /*00e0*/  S2R R8, SR_TID.Y ;  /* 0x0000000000087919 */ /* 0x000e220000002200 */
[----:B------:R-:W1:Y:S01]  /*00f0*/  S2R R13, SR_TID.X ;  /* 0x00000000000d7919 */ /* 0x000e620000002100 */
[----:B---3--:R-:W-:-:S04]  /*0100*/  IADD3 R6, PT, PT, R6, -R11, RZ ;  /* 0x8000000b06067210 */ /* 0x008fc80007ffe0ff */
[----:B0-----:R-:W-:Y:S02]  /*0110*/  ISETP.GE.AND P0, PT, R8, R6, PT ;  /* 0x000000060800720c */ /* 0x001fe40003f06270 */
[----:B--2---:R-:W-:-:S04]  /*0120*/  IADD3 R0, PT, PT, R0, -R9, RZ ;  /* 0x8000000900007210 */ /* 0x004fc80007ffe0ff */
[----:B-1----:R-:W-:-:S13]  /*0130*/  ISETP.GE.OR P0, PT, R13, R0, P0 ;  /* 0x000000000d00720c */ /* 0x002fda0000706670 */
[----:B------:R-:W-:Y:S05]  /*0140*/  @P0 EXIT ;  /* 0x000000000000094d */ /* 0x000fea0003800000 */
[----:B------:R-:W0:Y:S01]  /*0150*/  LDC.64 R2, c[0x0][0x3a0] ;  /* 0x0000e800ff027b82 */ /* 0x000e220000000a00 */
[----:B------:R-:W1:Y:S07]  /*0160*/  LDCU UR6, c[0x0][0x38c] ;  /* 0x00007180ff0677ac */ /* 0x000e6e0008000800 */
[----:B------:R-:W2:Y:S01]  /*0170*/  LDC.64 R4, c[0x0][0x390] ;  /* 0x0000e400ff047b82 */ /* 0x000ea20000000a00 */
[----:B0-----:R-:W-:-:S06]  /*0180*/  IMAD.WIDE.U32 R2, R7, 0x4, R2 ;  /* 0x0000000407027825 */ /* 0x001fcc00078e0002 */
[----:B------:R-:W3:Y:S01]  /*0190*/  LDG.E R2, desc[UR4][R2.64] ;  /* 0x0000000402027981 */ /* 0x000ee2000c1e1900 */
[-C--:B------:R-:W-:Y:S01]  /*01a0*/  IMAD R7, R6, R13.reuse, R8 ;  /* 0x0000000d06077224 */ /* 0x080fe200078e0208 */
[----:B------:R-:W-:-:S04]  /*01b0*/  IADD3 R9, PT, PT, R9, R13, RZ ;  /* 0x0000000d09097210 */ /* 0x000fc80007ffe0ff */
[----:B---3--:R-:W-:-:S05]  /*01c0*/  IADD3 R7, PT, PT, R2, R7, RZ ;  /* 0x0000000702077210 */ /* 0x008fca0007ffe0ff */
[----:B--2---:R-:W-:Y:S02]  /*01d0*/  IMAD.WIDE R4, R7, 0x8, R4 ;  /* 0x0000000807047825 */ /* 0x004fe400078e0204 */
[----:B------:R-:W0:Y:S04]  /*01e0*/  LDC.64 R6, c[0x0][0x380] ;  /* 0x0000e000ff067b82 */ /* 0x000e280000000a00 */
[----:B------:R-:W2:Y:S01]  /*01f0*/  LDG.E.64 R4, desc[UR4][R4.64] ;  /* 0x0000000404047981 */ /* 0x000ea2000c1e1b00 */
[----:B------:R-:W-:-:S05]  /*0200*/  IADD3 R0, PT, PT, R11, R8, RZ ;  /* 0x000000080b007210 */ /* 0x000fca0007ffe0ff */
[----:B-1----:R-:W-:-:S04]  /*0210*/  IMAD R9, R9, UR6, R0 ;  /* 0x0000000609097c24 */ /* 0x002fc8000f8e0200 */
[----:B0-----:R-:W-:-:S05]  /*0220*/  IMAD.WIDE R2, R9, 0x8, R6 ;  /* 0x0000000809027825 */ /* 0x001fca00078e0206 */
[----:B--2---:R-:W-:Y:S01]  /*0230*/  STG.E.64 desc[UR4][R2.64], R4 ;  /* 0x0000000402007986 */ /* 0x004fe2000c101b04 */
[----:B------:R-:W-:Y:S05]  /*0240*/  EXIT ;  /* 0x000000000000794d */ /* 0x000fea0003800000 */
.L_x_0:
[----:B------:R-:W-:-:S00]  /*0250*/  BRA `(.L_x_0) ;  /* 0xfffffffc00fc7947 */ /* 0x000fc0000383ffff */
[----:B------:R-:W-:-:S00]  /*0260*/  NOP ;  /* 0x0000000000007918 */ /* 0x000fc00000000000 */
        /* <DEDUP_REMOVED lines=9> */
.L_x_1:


//--------------------- .nv.shared.reserved.0     --------------------------
	.section	.nv.shared.reserved.0,"aw",@nobits
	.weak		__nv_reservedSMEM_offset_0_alias
	.size		__nv_reservedSMEM_offset_0_alias, 0, 64
	.other		__nv_reservedSMEM_offset_0_alias,@"STO_CUDA_RESERVED_SHARED STV_DEFAULT"
__nv_reservedSMEM_offset_0_alias:
	.zero		0
	.zero		64


//--------------------- .nv.constant0._Z11_block_diagPdiiS_iPiS0_S0_ --------------------------
	.section	.nv.constant0._Z11_block_diagPdiiS_iPiS0_S0_,"a",@progbits
	.sectionflags	@""
	.align	4
.nv.constant0._Z11_block_diagPdiiS_iPiS0_S0_:
	.zero		952


//--------------------- SYMBOLS --------------------------

	.type		.nv.reservedSmem.offset0,@object
	.size		.nv.reservedSmem.offset0,0x4
